//
// Generated by NVIDIA NVVM Compiler
//
// Compiler Build ID: CL-36424714
// Cuda compilation tools, release 13.0, V13.0.88
// Based on NVVM 20.0.0
//

.version 9.0
.target sm_100
.address_size 64

	// .globl	_Z6reducePfS_
// _ZZ6reducePfS_E5array has been demoted

.visible .entry _Z6reducePfS_(
	.param .u64 .ptr .align 1 _Z6reducePfS__param_0,
	.param .u64 .ptr .align 1 _Z6reducePfS__param_1
)
{
	.reg .pred 	%p<5>;
	.reg .b32 	%r<16>;
	.reg .b32 	%f<6>;
	.reg .b64 	%rd<9>;
	// demoted variable
	.shared .align 4 .b8 _ZZ6reducePfS_E5array[1024];
	ld.param.u64 	%rd2, [_Z6reducePfS__param_0];
	ld.param.u64 	%rd1, [_Z6reducePfS__param_1];
	cvta.to.global.u64 	%rd3, %rd2;
	mov.u32 	%r1, %tid.x;
	mov.u32 	%r2, %ctaid.x;
	mov.u32 	%r3, %ntid.x;
	mad.lo.s32 	%r7, %r2, %r3, %r1;
	mul.wide.s32 	%rd4, %r7, 4;
	add.s64 	%rd5, %rd3, %rd4;
	ld.global.f32 	%f1, [%rd5];
	shl.b32 	%r8, %r1, 2;
	mov.u32 	%r9, _ZZ6reducePfS_E5array;
	add.s32 	%r4, %r9, %r8;
	st.shared.f32 	[%r4], %f1;
	bar.sync 	0;
	setp.lt.u32 	%p1, %r3, 2;
	@%p1 bra 	$L__BB0_5;
	mov.b32 	%r15, 1;
$L__BB0_2:
	shl.b32 	%r6, %r15, 1;
	add.s32 	%r11, %r6, -1;
	and.b32  	%r12, %r11, %r1;
	setp.ne.s32 	%p2, %r12, 0;
	@%p2 bra 	$L__BB0_4;
	shl.b32 	%r13, %r15, 2;
	add.s32 	%r14, %r4, %r13;
	ld.shared.f32 	%f2, [%r14];
	ld.shared.f32 	%f3, [%r4];
	add.f32 	%f4, %f2, %f3;
	st.shared.f32 	[%r4], %f4;
$L__BB0_4:
	bar.sync 	0;
	setp.lt.u32 	%p3, %r6, %r3;
	mov.u32 	%r15, %r6;
	@%p3 bra 	$L__BB0_2;
$L__BB0_5:
	setp.ne.s32 	%p4, %r1, 0;
	@%p4 bra 	$L__BB0_7;
	ld.shared.f32 	%f5, [_ZZ6reducePfS_E5array];
	cvta.to.global.u64 	%rd6, %rd1;
	mul.wide.u32 	%rd7, %r2, 4;
	add.s64 	%rd8, %rd6, %rd7;
	st.global.f32 	[%rd8], %f5;
$L__BB0_7:
	ret;

}


// ===== COMPILED SASS (sm_100) =====

	.target	sm_100

	.elftype	@"ET_EXEC"


//--------------------- .note.nv.tkinfo           --------------------------
	.section	.note.nv.tkinfo,"",@"SHT_NOTE"
	.sectionflags	@"SHF_NOTE_NV_TKINFO"
	.tkinfo
        /*0018*/ 	.word	0x00000002
        /*0030*/ 	.string	""
        /*0030*/ 	.string	"ptxas"
        /*0030*/ 	.string	"Cuda compilation tools, release 13.0, V13.0.88"
        /*0030*/ 	.string	"Build cuda_13.0.r13.0/compiler.36424714_0"
        /*0030*/ 	.string	"-arch sm_100 -m 64 "



//--------------------- .note.nv.cuinfo           --------------------------
	.section	.note.nv.cuinfo,"",@"SHT_NOTE"
	.sectionflags	@"SHF_NOTE_NV_CUINFO"
        /*0018*/ 	.short	0x0002
        /*001a*/ 	.short	0x0064
        /*001c*/ 	.short	0x0082
	.zero		2


//--------------------- .nv.info                  --------------------------
	.section	.nv.info,"",@"SHT_CUDA_INFO"
	.align	4


	//----- nvinfo : EIATTR_REGCOUNT
	.align		4
        /*0000*/ 	.byte	0x04, 0x2f
        /*0002*/ 	.short	(.L_1 - .L_0)
	.align		4
.L_0:
        /*0004*/ 	.word	index@(_Z6reducePfS_)
        /*0008*/ 	.word	0x0000000b


	//----- nvinfo : EIATTR_FRAME_SIZE
	.align		4
.L_1:
        /*000c*/ 	.byte	0x04, 0x11
        /*000e*/ 	.short	(.L_3 - .L_2)
	.align		4
.L_2:
        /*0010*/ 	.word	index@(_Z6reducePfS_)
        /*0014*/ 	.word	0x00000000


	//----- nvinfo : EIATTR_MIN_STACK_SIZE
	.align		4
.L_3:
        /*0018*/ 	.byte	0x04, 0x12
        /*001a*/ 	.short	(.L_5 - .L_4)
	.align		4
.L_4:
        /*001c*/ 	.word	index@(_Z6reducePfS_)
        /*0020*/ 	.word	0x00000000
.L_5:


//--------------------- .nv.compat                --------------------------
	.section	.nv.compat,"",@"SHT_CUDA_COMPAT_INFO"
	.align	4
        /*0000*/ 	.byte	0x02, 0x09, 0x00, 0x00, 0x02, 0x02, 0x01, 0x00, 0x02, 0x05, 0x05, 0x00, 0x03, 0x07, 0x01, 0x01
        /*0010*/ 	.byte	0x02, 0x03, 0x00, 0x00, 0x02, 0x06, 0x01, 0x00, 0x04, 0x0b, 0x08, 0x00, 0x09, 0x00, 0x00, 0x00
        /*0020*/ 	.byte	0x00, 0x00, 0x00, 0x00


//--------------------- .nv.info._Z6reducePfS_    --------------------------
	.section	.nv.info._Z6reducePfS_,"",@"SHT_CUDA_INFO"
	.sectionflags	@""
	.align	4


	//----- nvinfo : EIATTR_CUDA_API_VERSION
	.align		4
        /*0000*/ 	.byte	0x04, 0x37
        /*0002*/ 	.short	(.L_7 - .L_6)
.L_6:
        /*0004*/ 	.word	0x00000082


	//----- nvinfo : EIATTR_KPARAM_INFO
	.align		4
.L_7:
        /*0008*/ 	.byte	0x04, 0x17
        /*000a*/ 	.short	(.L_9 - .L_8)
.L_8:
        /*000c*/ 	.word	0x00000000
        /*0010*/ 	.short	0x0001
        /*0012*/ 	.short	0x0008
        /*0014*/ 	.byte	0x00, 0xf5, 0x21, 0x00


	//----- nvinfo : EIATTR_KPARAM_INFO
	.align		4
.L_9:
        /*0018*/ 	.byte	0x04, 0x17
        /*001a*/ 	.short	(.L_11 - .L_10)
.L_10:
        /*001c*/ 	.word	0x00000000
        /*0020*/ 	.short	0x0000
        /*0022*/ 	.short	0x0000
        /*0024*/ 	.byte	0x00, 0xf5, 0x21, 0x00


	//----- nvinfo : EIATTR_SPARSE_MMA_MASK
	.align		4
.L_11:
        /*0028*/ 	.byte	0x03, 0x50
        /*002a*/ 	.short	0x0000


	//----- nvinfo : EIATTR_MAXREG_COUNT
	.align		4
        /*002c*/ 	.byte	0x03, 0x1b
        /*002e*/ 	.short	0x00ff


	//----- nvinfo : EIATTR_NUM_BARRIERS
	.align		4
        /*0030*/ 	.byte	0x02, 0x4c
        /*0032*/ 	.byte	0x01
	.zero		1


	//----- nvinfo : EIATTR_MERCURY_ISA_VERSION
	.align		4
        /*0034*/ 	.byte	0x03, 0x5f
        /*0036*/ 	.short	0x0101


	//----- nvinfo : EIATTR_VRC_CTA_INIT_COUNT
	.align		4
        /*0038*/ 	.byte	0x02, 0x4a
	.zero		1
	.zero		1


	//----- nvinfo : EIATTR_EXIT_INSTR_OFFSETS
	.align		4
        /*003c*/ 	.byte	0x04, 0x1c
        /*003e*/ 	.short	(.L_13 - .L_12)


	//   ....[0]....
.L_12:
        /*0040*/ 	.word	0x000001f0


	//   ....[1]....
        /*0044*/ 	.word	0x00000270


	//----- nvinfo : EIATTR_CBANK_PARAM_SIZE
	.align		4
.L_13:
        /*0048*/ 	.byte	0x03, 0x19
        /*004a*/ 	.short	0x0010


	//----- nvinfo : EIATTR_PARAM_CBANK
	.align		4
        /*004c*/ 	.byte	0x04, 0x0a
        /*004e*/ 	.short	(.L_15 - .L_14)
	.align		4
.L_14:
        /*0050*/ 	.word	index@(.nv.constant0._Z6reducePfS_)
        /*0054*/ 	.short	0x0380
        /*0056*/ 	.short	0x0010


	//----- nvinfo : EIATTR_SW_WAR
	.align		4
.L_15:
        /*0058*/ 	.byte	0x04, 0x36
        /*005a*/ 	.short	(.L_17 - .L_16)
.L_16:
        /*005c*/ 	.word	0x00000008
.L_17:


//--------------------- .nv.callgraph             --------------------------
	.section	.nv.callgraph,"",@"SHT_CUDA_CALLGRAPH"
	.align	4
	.sectionentsize	8
	.align		4
        /*0000*/ 	.word	0x00000000
	.align		4
        /*0004*/ 	.word	0xffffffff
	.align		4
        /*0008*/ 	.word	0x00000000
	.align		4
        /*000c*/ 	.word	0xfffffffe
	.align		4
        /*0010*/ 	.word	0x00000000
	.align		4
        /*0014*/ 	.word	0xfffffffd
	.align		4
        /*0018*/ 	.word	0x00000000
	.align		4
        /*001c*/ 	.word	0xfffffffc


//--------------------- .text._Z6reducePfS_       --------------------------
	.section	.text._Z6reducePfS_,"ax",@progbits
	.align	128
        .global         _Z6reducePfS_
        .type           _Z6reducePfS_,@function
        .size           _Z6reducePfS_,(.L_x_3 - _Z6reducePfS_)
        .other          _Z6reducePfS_,@"STO_CUDA_ENTRY STV_DEFAULT"
_Z6reducePfS_:
.text._Z6reducePfS_:
[----:B------:R-:W-:Y:S01]  /*0000*/  LDC R1, c[0x0][0x37c] ;  /* 0x0000df00ff017b82 */ /* 0x000fe20000000800 */
[----:B------:R-:W0:Y:S07]  /*0010*/  S2R R7, SR_TID.X ;  /* 0x0000000000077919 */ /* 0x000e2e0000002100 */
[----:B------:R-:W1:Y:S01]  /*0020*/  LDC.64 R2, c[0x0][0x380] ;  /* 0x0000e000ff027b82 */ /* 0x000e620000000a00 */
[----:B------:R-:W0:Y:S01]  /*0030*/  LDCU UR8, c[0x0][0x360] ;  /* 0x00006c00ff0877ac */ /* 0x000e220008000800 */
[----:B------:R-:W0:Y:S01]  /*0040*/  S2R R6, SR_CTAID.X ;  /* 0x0000000000067919 */ /* 0x000e220000002500 */
[----:B------:R-:W2:Y:S01]  /*0050*/  LDCU.64 UR6, c[0x0][0x358] ;  /* 0x00006b00ff0677ac */ /* 0x000ea20008000a00 */
[----:B0-----:R-:W-:-:S04]  /*0060*/  IMAD R5, R6, UR8, R7 ;  /* 0x0000000806057c24 */ /* 0x001fc8000f8e0207 */
[----:B-1----:R-:W-:-:S06]  /*0070*/  IMAD.WIDE R2, R5, 0x4, R2 ;  /* 0x0000000405027825 */ /* 0x002fcc00078e0202 */
[----:B--2---:R-:W2:Y:S01]  /*0080*/  LDG.E R2, desc[UR6][R2.64] ;  /* 0x0000000602027981 */ /* 0x004ea2000c1e1900 */
[----:B------:R-:W0:Y:S01]  /*0090*/  S2UR UR5, SR_CgaCtaId ;  /* 0x00000000000579c3 */ /* 0x000e220000008800 */
[----:B------:R-:W-:Y:S01]  /*00a0*/  UMOV UR4, 0x400 ;  /* 0x0000040000047882 */ /* 0x000fe20000000000 */
[----:B------:R-:W-:Y:S01]  /*00b0*/  UISETP.GE.U32.AND UP0, UPT, UR8, 0x2, UPT ;  /* 0x000000020800788c */ /* 0x000fe2000bf06070 */
[----:B------:R-:W-:Y:S01]  /*00c0*/  ISETP.NE.AND P0, PT, R7, RZ, PT ;  /* 0x000000ff0700720c */ /* 0x000fe20003f05270 */
[----:B0-----:R-:W-:-:S06]  /*00d0*/  ULEA UR4, UR5, UR4, 0x18 ;  /* 0x0000000405047291 */ /* 0x001fcc000f8ec0ff */
[----:B------:R-:W-:-:S05]  /*00e0*/  LEA R5, R7, UR4, 0x2 ;  /* 0x0000000407057c11 */ /* 0x000fca000f8e10ff */
[----:B--2---:R0:W-:Y:S01]  /*00f0*/  STS [R5], R2 ;  /* 0x0000000205007388 */ /* 0x0041e20000000800 */
[----:B------:R-:W-:Y:S06]  /*0100*/  BAR.SYNC.DEFER_BLOCKING 0x0 ;  /* 0x0000000000007b1d */ /* 0x000fec0000010000 */
[----:B------:R-:W-:Y:S05]  /*0110*/  BRA.U !UP0, `(.L_x_0) ;  /* 0x0000000108347547 */ /* 0x000fea000b800000 */
[----:B------:R-:W-:-:S07]  /*0120*/  HFMA2 R0, -RZ, RZ, 0, 5.9604644775390625e-08 ;  /* 0x00000001ff007431 */ /* 0x000fce00000001ff */
.L_x_1:
[----:B------:R-:W-:-:S05]  /*0130*/  SHF.L.U32 R8, R0, 0x1, RZ ;  /* 0x0000000100087819 */ /* 0x000fca00000006ff */
[----:B0-----:R-:W-:-:S05]  /*0140*/  VIADD R2, R8, 0xffffffff ;  /* 0xffffffff08027836 */ /* 0x001fca0000000000 */
[----:B------:R-:W-:-:S13]  /*0150*/  LOP3.LUT P1, RZ, R2, R7, RZ, 0xc0, !PT ;  /* 0x0000000702ff7212 */ /* 0x000fda000782c0ff */
[----:B------:R-:W-:Y:S01]  /*0160*/  @!P1 LEA R2, R0, R5, 0x2 ;  /* 0x0000000500029211 */ /* 0x000fe200078e10ff */
[----:B------:R-:W-:Y:S01]  /*0170*/  @!P1 LDS R3, [R5] ;  /* 0x0000000005039984 */ /* 0x000fe20000000800 */
[----:B------:R-:W-:-:S04]  /*0180*/  IMAD.MOV.U32 R0, RZ, RZ, R8 ;  /* 0x000000ffff007224 */ /* 0x000fc800078e0008 */
[----:B------:R-:W0:Y:S02]  /*0190*/  @!P1 LDS R2, [R2] ;  /* 0x0000000002029984 */ /* 0x000e240000000800 */
[----:B0-----:R-:W-:-:S05]  /*01a0*/  @!P1 FADD R4, R2, R3 ;  /* 0x0000000302049221 */ /* 0x001fca0000000000 */
[----:B------:R1:W-:Y:S01]  /*01b0*/  @!P1 STS [R5], R4 ;  /* 0x0000000405009388 */ /* 0x0003e20000000800 */
[----:B------:R-:W-:Y:S01]  /*01c0*/  BAR.SYNC.DEFER_BLOCKING 0x0 ;  /* 0x0000000000007b1d */ /* 0x000fe20000010000 */
[----:B------:R-:W-:-:S13]  /*01d0*/  ISETP.GE.U32.AND P1, PT, R8, UR8, PT ;  /* 0x0000000808007c0c */ /* 0x000fda000bf26070 */
[----:B-1----:R-:W-:Y:S05]  /*01e0*/  @!P1 BRA `(.L_x_1) ;  /* 0xfffffffc00d09947 */ /* 0x002fea000383ffff */
.L_x_0:
[----:B------:R-:W-:Y:S05]  /*01f0*/  @P0 EXIT ;  /* 0x000000000000094d */ /* 0x000fea0003800000 */
[----:B------:R-:W1:Y:S01]  /*0200*/  S2UR UR5, SR_CgaCtaId ;  /* 0x00000000000579c3 */ /* 0x000e620000008800 */
[----:B------:R-:W-:-:S07]  /*0210*/  UMOV UR4, 0x400 ;  /* 0x0000040000047882 */ /* 0x000fce0000000000 */
[----:B0-----:R-:W0:Y:S01]  /*0220*/  LDC.64 R2, c[0x0][0x388] ;  /* 0x0000e200ff027b82 */ /* 0x001e220000000a00 */
[----:B-1----:R-:W-:Y:S01]  /*0230*/  ULEA UR4, UR5, UR4, 0x18 ;  /* 0x0000000405047291 */ /* 0x002fe2000f8ec0ff */
[----:B0-----:R-:W-:-:S08]  /*0240*/  IMAD.WIDE.U32 R2, R6, 0x4, R2 ;  /* 0x0000000406027825 */ /* 0x001fd000078e0002 */
[----:B------:R-:W0:Y:S04]  /*0250*/  LDS R5, [UR4] ;  /* 0x00000004ff057984 */ /* 0x000e280008000800 */
[----:B0-----:R-:W-:Y:S01]  /*0260*/  STG.E desc[UR6][R2.64], R5 ;  /* 0x0000000502007986 */ /* 0x001fe2000c101906 */
[----:B------:R-:W-:Y:S05]  /*0270*/  EXIT ;  /* 0x000000000000794d */ /* 0x000fea0003800000 */
.L_x_2:
[----:B------:R-:W-:-:S00]  /*0280*/  BRA `(.L_x_2) ;  /* 0xfffffffc00fc7947 */ /* 0x000fc0000383ffff */
[----:B------:R-:W-:-:S00]  /*0290*/  NOP ;  /* 0x0000000000007918 */ /* 0x000fc00000000000 */
        /* <DEDUP_REMOVED lines=14> */
.L_x_3:


//--------------------- .nv.shared._Z6reducePfS_  --------------------------
	.section	.nv.shared._Z6reducePfS_,"aw",@nobits
	.sectionflags	@""
	.align	4
.nv.shared._Z6reducePfS_:
	.zero		2048


//--------------------- .nv.shared.reserved.0     --------------------------
	.section	.nv.shared.reserved.0,"aw",@nobits
	.weak		__nv_reservedSMEM_offset_0_alias
	.size		__nv_reservedSMEM_offset_0_alias, 0, 64
	.other		__nv_reservedSMEM_offset_0_alias,@"STO_CUDA_RESERVED_SHARED STV_DEFAULT"
__nv_reservedSMEM_offset_0_alias:
	.zero		0
	.zero		64


//--------------------- .nv.constant0._Z6reducePfS_ --------------------------
	.section	.nv.constant0._Z6reducePfS_,"a",@progbits
	.sectionflags	@""
	.align	4
.nv.constant0._Z6reducePfS_:
	.zero		912


//--------------------- SYMBOLS --------------------------

	.type		.nv.reservedSmem.offset0,@object
	.size		.nv.reservedSmem.offset0,0x4
	.type		.nv.reservedSmem.cap,@object
	.size		.nv.reservedSmem.cap,0x4
